	.headerflags	@"EF_CUDA_TEXMODE_UNIFIED EF_CUDA_64BIT_ADDRESS EF_CUDA_ACCELERATORS EF_CUDA_SM90 EF_CUDA_VIRTUAL_SM(EF_CUDA_SM90)"
	.elftype	@"ET_EXEC"


//--------------------- .nv.info                  --------------------------
	.section	.nv.info,"",@"SHT_CUDA_INFO"
	.align	4


	//----- nvinfo : EIATTR_REGCOUNT
	.align		4
        /*0000*/ 	.byte	0x04, 0x2f
        /*0002*/ 	.short	(.L_1 - .L_0)
	.align		4
.L_0:
        /*0004*/ 	.word	index@(triton_poi_fused_cat_12)
        /*0008*/ 	.word	0x00000020


	//----- nvinfo : EIATTR_MIN_STACK_SIZE
	.align		4
.L_1:
        /*000c*/ 	.byte	0x04, 0x12
        /*000e*/ 	.short	(.L_3 - .L_2)
	.align		4
.L_2:
        /*0010*/ 	.word	index@(triton_poi_fused_cat_12)
        /*0014*/ 	.word	0x00000000


	//----- nvinfo : EIATTR_FRAME_SIZE
	.align		4
.L_3:
        /*0018*/ 	.byte	0x04, 0x11
        /*001a*/ 	.short	(.L_5 - .L_4)
	.align		4
.L_4:
        /*001c*/ 	.word	index@(triton_poi_fused_cat_12)
        /*0020*/ 	.word	0x00000000


	//----- nvinfo : EIATTR_MIN_STACK_SIZE
	.align		4
.L_5:
        /*0024*/ 	.byte	0x04, 0x12
        /*0026*/ 	.short	(.L_7 - .L_6)
	.align		4
.L_6:
        /*0028*/ 	.word	index@(triton_poi_fused_cat_12)
        /*002c*/ 	.word	0x00000000
.L_7:


//--------------------- .nv.info.triton_poi_fused_cat_12 --------------------------
	.section	.nv.info.triton_poi_fused_cat_12,"",@"SHT_CUDA_INFO"
	.sectionflags	@""
	.align	4


	//----- nvinfo : EIATTR_CUDA_API_VERSION
	.align		4
        /*0000*/ 	.byte	0x04, 0x37
        /*0002*/ 	.short	(.L_9 - .L_8)
.L_8:
        /*0004*/ 	.word	0x0000007c


	//----- nvinfo : EIATTR_KPARAM_INFO
	.align		4
.L_9:
        /*0008*/ 	.byte	0x04, 0x17
        /*000a*/ 	.short	(.L_11 - .L_10)
.L_10:
        /*000c*/ 	.word	0x00000000
        /*0010*/ 	.short	0x0005
        /*0012*/ 	.short	0x0028
        /*0014*/ 	.byte	0x00, 0xf0, 0x11, 0x00


	//----- nvinfo : EIATTR_KPARAM_INFO
	.align		4
.L_11:
        /*0018*/ 	.byte	0x04, 0x17
        /*001a*/ 	.short	(.L_13 - .L_12)
.L_12:
        /*001c*/ 	.word	0x00000000
        /*0020*/ 	.short	0x0004
        /*0022*/ 	.short	0x0020
        /*0024*/ 	.byte	0x00, 0xf4, 0x21, 0x00


	//----- nvinfo : EIATTR_KPARAM_INFO
	.align		4
.L_13:
        /*0028*/ 	.byte	0x04, 0x17
        /*002a*/ 	.short	(.L_15 - .L_14)
.L_14:
        /*002c*/ 	.word	0x00000000
        /*0030*/ 	.short	0x0003
        /*0032*/ 	.short	0x0018
        /*0034*/ 	.byte	0x00, 0xf4, 0x21, 0x00


	//----- nvinfo : EIATTR_KPARAM_INFO
	.align		4
.L_15:
        /*0038*/ 	.byte	0x04, 0x17
        /*003a*/ 	.short	(.L_17 - .L_16)
.L_16:
        /*003c*/ 	.word	0x00000000
        /*0040*/ 	.short	0x0002
        /*0042*/ 	.short	0x0010
        /*0044*/ 	.byte	0x00, 0xf4, 0x21, 0x00


	//----- nvinfo : EIATTR_KPARAM_INFO
	.align		4
.L_17:
        /*0048*/ 	.byte	0x04, 0x17
        /*004a*/ 	.short	(.L_19 - .L_18)
.L_18:
        /*004c*/ 	.word	0x00000000
        /*0050*/ 	.short	0x0001
        /*0052*/ 	.short	0x0008
        /*0054*/ 	.byte	0x00, 0xf4, 0x21, 0x00


	//----- nvinfo : EIATTR_KPARAM_INFO
	.align		4
.L_19:
        /*0058*/ 	.byte	0x04, 0x17
        /*005a*/ 	.short	(.L_21 - .L_20)
.L_20:
        /*005c*/ 	.word	0x00000000
        /*0060*/ 	.short	0x0000
        /*0062*/ 	.short	0x0000
        /*0064*/ 	.byte	0x00, 0xf4, 0x21, 0x00


	//----- nvinfo : EIATTR_SPARSE_MMA_MASK
	.align		4
.L_21:
        /*0068*/ 	.byte	0x03, 0x50
        /*006a*/ 	.short	0x0000


	//----- nvinfo : EIATTR_MAXREG_COUNT
	.align		4
        /*006c*/ 	.byte	0x03, 0x1b
        /*006e*/ 	.short	0x00ff


	//----- nvinfo : EIATTR_EXIT_INSTR_OFFSETS
	.align		4
        /*0070*/ 	.byte	0x04, 0x1c
        /*0072*/ 	.short	(.L_23 - .L_22)


	//   ....[0]....
.L_22:
        /*0074*/ 	.word	0x00000a90


	//   ....[1]....
        /*0078*/ 	.word	0x00000ab0


	//----- nvinfo : EIATTR_REQNTID
	.align		4
.L_23:
        /*007c*/ 	.byte	0x04, 0x10
        /*007e*/ 	.short	(.L_25 - .L_24)
.L_24:
        /*0080*/ 	.word	0x00000080
        /*0084*/ 	.word	0x00000001
        /*0088*/ 	.word	0x00000001


	//----- nvinfo : EIATTR_CBANK_PARAM_SIZE
	.align		4
.L_25:
        /*008c*/ 	.byte	0x03, 0x19
        /*008e*/ 	.short	0x002c


	//----- nvinfo : EIATTR_PARAM_CBANK
	.align		4
        /*0090*/ 	.byte	0x04, 0x0a
        /*0092*/ 	.short	(.L_27 - .L_26)
	.align		4
.L_26:
        /*0094*/ 	.word	index@(.nv.constant0.triton_poi_fused_cat_12)
        /*0098*/ 	.short	0x0210
        /*009a*/ 	.short	0x002c


	//----- nvinfo : EIATTR_SW_WAR
	.align		4
.L_27:
        /*009c*/ 	.byte	0x04, 0x36
        /*009e*/ 	.short	(.L_29 - .L_28)
.L_28:
        /*00a0*/ 	.word	0x00000008
.L_29:


//--------------------- .nv.callgraph             --------------------------
	.section	.nv.callgraph,"",@"SHT_CUDA_CALLGRAPH"
	.align	4
	.sectionentsize	8
	.align		4
        /*0000*/ 	.word	0x00000000
	.align		4
        /*0004*/ 	.word	0xffffffff
	.align		4
        /*0008*/ 	.word	0x00000000
	.align		4
        /*000c*/ 	.word	0xfffffffe
	.align		4
        /*0010*/ 	.word	0x00000000
	.align		4
        /*0014*/ 	.word	0xfffffffd
	.align		4
        /*0018*/ 	.word	0x00000000
	.align		4
        /*001c*/ 	.word	0xfffffffc


//--------------------- .text.triton_poi_fused_cat_12 --------------------------
	.section	.text.triton_poi_fused_cat_12,"ax",@progbits
	.align	128
        .global         triton_poi_fused_cat_12
        .type           triton_poi_fused_cat_12,@function
        .size           triton_poi_fused_cat_12,(.L_x_1 - triton_poi_fused_cat_12)
        .other          triton_poi_fused_cat_12,@"STO_CUDA_ENTRY STV_DEFAULT"
triton_poi_fused_cat_12:
.text.triton_poi_fused_cat_12:
[----:B------:R-:W0:Y:S01]  /*0000*/  LDC R1, c[0x0][0x28] ;  /* 0x00000a00ff017b82 */ /* 0x000e220000000800 */
[----:B------:R-:W1:Y:S07]  /*0010*/  S2R R0, SR_TID.X ;  /* 0x0000000000007919 */ /* 0x000e6e0000002100 */
[----:B------:R-:W2:Y:S01]  /*0020*/  LDC.64 R14, c[0x0][0x210] ;  /* 0x00008400ff0e7b82 */ /* 0x000ea20000000a00 */
[----:B------:R-:W-:Y:S01]  /*0030*/  ULDC.64 UR6, c[0x0][0x220] ;  /* 0x0000880000067ab9 */ /* 0x000fe20000000a00 */
[----:B------:R-:W-:Y:S01]  /*0040*/  IMAD.MOV.U32 R11, RZ, RZ, RZ ;  /* 0x000000ffff0b7224 */ /* 0x000fe200078e00ff */
[----:B------:R-:W3:Y:S01]  /*0050*/  S2R R3, SR_CTAID.X ;  /* 0x0000000000037919 */ /* 0x000ee20000002500 */
[----:B------:R-:W-:-:S04]  /*0060*/  ULDC.64 UR4, c[0x0][0x208] ;  /* 0x0000820000047ab9 */ /* 0x000fc80000000a00 */
[----:B------:R-:W4:Y:S08]  /*0070*/  LDC.64 R8, c[0x0][0x218] ;  /* 0x00008600ff087b82 */ /* 0x000f300000000a00 */
[----:B------:R-:W5:Y:S01]  /*0080*/  LDC.64 R6, c[0x0][0x228] ;  /* 0x00008a00ff067b82 */ /* 0x000f620000000a00 */
[----:B-1----:R-:W-:-:S05]  /*0090*/  IMAD.SHL.U32 R0, R0, 0x4, RZ ;  /* 0x0000000400007824 */ /* 0x002fca00078e00ff */
[----:B------:R-:W-:-:S05]  /*00a0*/  LOP3.LUT R0, R0, 0x1fc, RZ, 0xc0, !PT ;  /* 0x000001fc00007812 */ /* 0x000fca00078ec0ff */
[----:B---3--:R-:W-:-:S04]  /*00b0*/  IMAD R0, R3, 0x200, R0 ;  /* 0x0000020003007824 */ /* 0x008fc800078e0200 */
[C---:B------:R-:W-:Y:S01]  /*00c0*/  IMAD.HI R2, R0.reuse, 0x5397829d, RZ ;  /* 0x5397829d00027827 */ /* 0x040fe200078e02ff */
[----:B------:R-:W-:-:S04]  /*00d0*/  ISETP.GE.AND P0, PT, R0, 0xc400, PT ;  /* 0x0000c4000000780c */ /* 0x000fc80003f06270 */
[----:B------:R-:W-:-:S04]  /*00e0*/  SHF.R.U32.HI R3, RZ, 0x1f, R2 ;  /* 0x0000001fff037819 */ /* 0x000fc80000011602 */
[CC--:B------:R-:W-:Y:S02]  /*00f0*/  LEA.HI.SX32 R5, R2.reuse, R3.reuse, 0x1c ;  /* 0x0000000302057211 */ /* 0x0c0fe400078fe2ff */
[----:B------:R-:W-:Y:S02]  /*0100*/  LEA.HI.SX32 R22, R2, R3, 0x14 ;  /* 0x0000000302167211 */ /* 0x000fe400078fa2ff */
[----:B------:R-:W-:Y:S01]  /*0110*/  SHF.R.S32.HI R2, RZ, 0x1f, R5 ;  /* 0x0000001fff027819 */ /* 0x000fe20000011405 */
[----:B------:R-:W-:Y:S02]  /*0120*/  IMAD R3, R5, -0x31, R0 ;  /* 0xffffffcf05037824 */ /* 0x000fe400078e0200 */
[----:B------:R-:W-:Y:S01]  /*0130*/  IMAD R22, R22, 0x1880, RZ ;  /* 0x0000188016167824 */ /* 0x000fe200078e02ff */
[----:B------:R-:W-:-:S03]  /*0140*/  LEA.HI R2, R2, R5, RZ, 0x8 ;  /* 0x0000000502027211 */ /* 0x000fc600078f40ff */
[----:B------:R-:W-:Y:S01]  /*0150*/  IMAD R4, R3, 0x80, R22 ;  /* 0x0000008003047824 */ /* 0x000fe200078e0216 */
[----:B------:R-:W-:-:S05]  /*0160*/  LOP3.LUT R2, R2, 0xffffff00, RZ, 0xc0, !PT ;  /* 0xffffff0002027812 */ /* 0x000fca00078ec0ff */
[----:B------:R-:W-:Y:S01]  /*0170*/  IMAD.IADD R5, R5, 0x1, -R2 ;  /* 0x0000000105057824 */ /* 0x000fe200078e0a02 */
[----:B------:R-:W-:-:S03]  /*0180*/  SHF.R.S32.HI R2, RZ, 0x1f, R4 ;  /* 0x0000001fff027819 */ /* 0x000fc60000011404 */
[C---:B------:R-:W-:Y:S01]  /*0190*/  IMAD.IADD R17, R5.reuse, 0x1, R4 ;  /* 0x0000000105117824 */ /* 0x040fe200078e0204 */
[C---:B------:R-:W-:Y:S01]  /*01a0*/  ISETP.GE.AND P1, PT, R5.reuse, 0x80, PT ;  /* 0x000000800500780c */ /* 0x040fe20003f26270 */
[C---:B----4-:R-:W-:Y:S01]  /*01b0*/  IMAD.WIDE R20, R5.reuse, 0x4, R8 ;  /* 0x0000000405147825 */ /* 0x050fe200078e0208 */
[----:B------:R-:W-:Y:S02]  /*01c0*/  IADD3 R3, P3, R5, R4, RZ ;  /* 0x0000000405037210 */ /* 0x000fe40007f7e0ff */
[----:B------:R-:W-:Y:S01]  /*01d0*/  ISETP.LT.AND P2, PT, R0, 0xc400, !P1 ;  /* 0x0000c4000000780c */ /* 0x000fe20004f41270 */
[----:B------:R-:W-:Y:S01]  /*01e0*/  IMAD.MOV.U32 R4, RZ, RZ, RZ ;  /* 0x000000ffff047224 */ /* 0x000fe200078e00ff */
[----:B------:R-:W-:Y:S01]  /*01f0*/  ISETP.GT.AND P4, PT, R5, 0x7f, !P0 ;  /* 0x0000007f0500780c */ /* 0x000fe20004784270 */
[----:B--2---:R-:W-:Y:S01]  /*0200*/  IMAD.WIDE R16, R17, 0x4, R14 ;  /* 0x0000000411107825 */ /* 0x004fe200078e020e */
[----:B------:R-:W-:Y:S02]  /*0210*/  LEA.HI.X.SX32 R2, R5, R2, 0x1, P3 ;  /* 0x0000000205027211 */ /* 0x000fe400018f0eff */
[----:B------:R-:W-:Y:S01]  /*0220*/  LEA R18, P3, R3, UR6, 0x2 ;  /* 0x0000000603127c11 */ /* 0x000fe2000f8610ff */
[----:B-----5:R-:W-:-:S03]  /*0230*/  IMAD.WIDE R24, R5, 0x4, R6 ;  /* 0x0000000405187825 */ /* 0x020fc600078e0206 */
[----:B------:R-:W-:Y:S02]  /*0240*/  LEA.HI.X R19, R3, UR7, R2, 0x2, P3 ;  /* 0x0000000703137c11 */ /* 0x000fe400098f1402 */
[----:B------:R-:W-:Y:S01]  /*0250*/  CS2R R2, SRZ ;  /* 0x0000000000027805 */ /* 0x000fe2000001ff00 */
[----:B------:R1:W2:Y:S04]  /*0260*/  @P2 LDG.E.EL R4, desc[UR4][R16.64] ;  /* 0x0000000410042981 */ /* 0x0002a8000c2e1900 */
[----:B------:R3:W4:Y:S04]  /*0270*/  @P2 LDG.E.EL R11, desc[UR4][R20.64] ;  /* 0x00000004140b2981 */ /* 0x000728000c2e1900 */
[----:B------:R-:W5:Y:S04]  /*0280*/  @P4 LDG.E.EL R2, desc[UR4][R24.64+-0x200] ;  /* 0xfffe000418024981 */ /* 0x000f68000c2e1900 */
[----:B------:R1:W5:Y:S01]  /*0290*/  @P4 LDG.E.EL R3, desc[UR4][R18.64+-0x200] ;  /* 0xfffe000412034981 */ /* 0x000362000c2e1900 */
[----:B------:R-:W-:-:S02]  /*02a0*/  VIADD R5, R0, 0x1 ;  /* 0x0000000100057836 */ /* 0x000fc40000000000 */
[----:B------:R-:W-:Y:S02]  /*02b0*/  VIADD R10, R0, 0x2 ;  /* 0x00000002000a7836 */ /* 0x000fe40000000000 */
[----:B------:R-:W-:-:S04]  /*02c0*/  IMAD.HI R13, R5, 0x5397829d, RZ ;  /* 0x5397829d050d7827 */ /* 0x000fc800078e02ff */
[----:B------:R-:W-:Y:S01]  /*02d0*/  IMAD.HI R23, R10, 0x5397829d, RZ ;  /* 0x5397829d0a177827 */ /* 0x000fe200078e02ff */
[----:B------:R-:W-:-:S03]  /*02e0*/  SHF.R.U32.HI R26, RZ, 0x1f, R13 ;  /* 0x0000001fff1a7819 */ /* 0x000fc6000001160d */
[----:B------:R-:W-:Y:S01]  /*02f0*/  VIADD R12, R0, 0x3 ;  /* 0x00000003000c7836 */ /* 0x000fe20000000000 */
[----:B------:R-:W-:Y:S02]  /*0300*/  SHF.R.U32.HI R28, RZ, 0x1f, R23 ;  /* 0x0000001fff1c7819 */ /* 0x000fe40000011617 */
[----:B-1----:R-:W-:Y:S02]  /*0310*/  LEA.HI.SX32 R16, R13, R26, 0x1c ;  /* 0x0000001a0d107211 */ /* 0x002fe400078fe2ff */
[----:B---3--:R-:W-:Y:S01]  /*0320*/  LEA.HI.SX32 R21, R23, R28, 0x1c ;  /* 0x0000001c17157211 */ /* 0x008fe200078fe2ff */
[----:B------:R-:W-:Y:S01]  /*0330*/  IMAD.HI R23, R12, 0x5397829d, RZ ;  /* 0x5397829d0c177827 */ /* 0x000fe200078e02ff */
[----:B------:R-:W-:Y:S02]  /*0340*/  SHF.R.S32.HI R13, RZ, 0x1f, R16 ;  /* 0x0000001fff0d7819 */ /* 0x000fe40000011410 */
[----:B0-----:R-:W-:Y:S01]  /*0350*/  SHF.R.S32.HI R18, RZ, 0x1f, R21 ;  /* 0x0000001fff127819 */ /* 0x001fe20000011415 */
[----:B------:R-:W-:Y:S01]  /*0360*/  IMAD R17, R16, -0x31, R5 ;  /* 0xffffffcf10117824 */ /* 0x000fe200078e0205 */
[----:B------:R-:W-:Y:S01]  /*0370*/  LEA.HI R13, R13, R16, RZ, 0x8 ;  /* 0x000000100d0d7211 */ /* 0x000fe200078f40ff */
[----:B------:R-:W-:Y:S01]  /*0380*/  IMAD R19, R21, -0x31, R10 ;  /* 0xffffffcf15137824 */ /* 0x000fe200078e020a */
[----:B------:R-:W-:Y:S01]  /*0390*/  SHF.R.U32.HI R20, RZ, 0x1f, R23 ;  /* 0x0000001fff147819 */ /* 0x000fe20000011617 */
[----:B------:R-:W-:Y:S01]  /*03a0*/  IMAD R10, R17, 0x80, R22 ;  /* 0x00000080110a7824 */ /* 0x000fe200078e0216 */
[----:B------:R-:W-:-:S02]  /*03b0*/  LEA.HI R18, R18, R21, RZ, 0x8 ;  /* 0x0000001512127211 */ /* 0x000fc400078f40ff */
[----:B------:R-:W-:Y:S02]  /*03c0*/  LOP3.LUT R13, R13, 0xffffff00, RZ, 0xc0, !PT ;  /* 0xffffff000d0d7812 */ /* 0x000fe400078ec0ff */
[----:B------:R-:W-:Y:S02]  /*03d0*/  LEA.HI.SX32 R23, R23, R20, 0x1c ;  /* 0x0000001417177211 */ /* 0x000fe400078fe2ff */
[----:B------:R-:W-:Y:S01]  /*03e0*/  LOP3.LUT R18, R18, 0xffffff00, RZ, 0xc0, !PT ;  /* 0xffffff0012127812 */ /* 0x000fe200078ec0ff */
[----:B------:R-:W-:Y:S01]  /*03f0*/  IMAD.IADD R5, R16, 0x1, -R13 ;  /* 0x0000000110057824 */ /* 0x000fe200078e0a0d */
[----:B------:R-:W-:-:S03]  /*0400*/  SHF.R.S32.HI R16, RZ, 0x1f, R23 ;  /* 0x0000001fff107819 */ /* 0x000fc60000011417 */
[----:B------:R-:W-:Y:S01]  /*0410*/  IMAD.IADD R21, R21, 0x1, -R18 ;  /* 0x0000000115157824 */ /* 0x000fe200078e0a12 */
[----:B------:R-:W-:Y:S01]  /*0420*/  LEA.HI R16, R16, R23, RZ, 0x8 ;  /* 0x0000001710107211 */ /* 0x000fe200078f40ff */
[----:B------:R-:W-:Y:S01]  /*0430*/  IMAD R18, R19, 0x80, R22 ;  /* 0x0000008013127824 */ /* 0x000fe200078e0216 */
[----:B------:R-:W-:Y:S01]  /*0440*/  IADD3 R13, P3, R5, R10, RZ ;  /* 0x0000000a050d7210 */ /* 0x000fe20007f7e0ff */
[----:B------:R-:W-:Y:S01]  /*0450*/  IMAD R19, R23, -0x31, R12 ;  /* 0xffffffcf17137824 */ /* 0x000fe200078e020c */
[----:B------:R-:W-:Y:S02]  /*0460*/  SHF.R.S32.HI R12, RZ, 0x1f, R10 ;  /* 0x0000001fff0c7819 */ /* 0x000fe4000001140a */
[----:B------:R-:W-:Y:S01]  /*0470*/  SHF.R.S32.HI R24, RZ, 0x1f, R18 ;  /* 0x0000001fff187819 */ /* 0x000fe20000011412 */
[----:B------:R-:W-:Y:S01]  /*0480*/  IMAD R22, R19, 0x80, R22 ;  /* 0x0000008013167824 */ /* 0x000fe200078e0216 */
[----:B------:R-:W-:Y:S02]  /*0490*/  IADD3 R17, P5, R21, R18, RZ ;  /* 0x0000001215117210 */ /* 0x000fe40007fbe0ff */
[----:B------:R-:W-:-:S02]  /*04a0*/  LOP3.LUT R20, R16, 0xffffff00, RZ, 0xc0, !PT ;  /* 0xffffff0010147812 */ /* 0x000fc400078ec0ff */
[----:B------:R-:W-:Y:S02]  /*04b0*/  LEA.HI.X.SX32 R26, R5, R12, 0x1, P3 ;  /* 0x0000000c051a7211 */ /* 0x000fe400018f0eff */
[----:B------:R-:W-:Y:S01]  /*04c0*/  LEA R12, P3, R13, UR6, 0x2 ;  /* 0x000000060d0c7c11 */ /* 0x000fe2000f8610ff */
[----:B------:R-:W-:Y:S01]  /*04d0*/  IMAD.IADD R23, R23, 0x1, -R20 ;  /* 0x0000000117177824 */ /* 0x000fe200078e0a14 */
[----:B------:R-:W-:Y:S02]  /*04e0*/  LEA.HI.X.SX32 R24, R21, R24, 0x1, P5 ;  /* 0x0000001815187211 */ /* 0x000fe400028f0eff */
[----:B------:R-:W-:Y:S02]  /*04f0*/  LEA R16, P5, R17, UR6, 0x2 ;  /* 0x0000000611107c11 */ /* 0x000fe4000f8a10ff */
[----:B------:R-:W-:Y:S02]  /*0500*/  LEA.HI.X R13, R13, UR7, R26, 0x2, P3 ;  /* 0x000000070d0d7c11 */ /* 0x000fe400098f141a */
[----:B------:R-:W-:-:S02]  /*0510*/  ISETP.GT.AND P3, PT, R5, 0x7f, !P0 ;  /* 0x0000007f0500780c */ /* 0x000fc40004764270 */
[----:B------:R-:W-:Y:S02]  /*0520*/  LEA.HI.X R17, R17, UR7, R24, 0x2, P5 ;  /* 0x0000000711117c11 */ /* 0x000fe4000a8f1418 */
[----:B------:R-:W-:Y:S02]  /*0530*/  CS2R R24, SRZ ;  /* 0x0000000000187805 */ /* 0x000fe4000001ff00 */
[--C-:B------:R-:W-:Y:S02]  /*0540*/  SHF.R.S32.HI R20, RZ, 0x1f, R22.reuse ;  /* 0x0000001fff147819 */ /* 0x100fe40000011416 */
[----:B------:R-:W-:Y:S01]  /*0550*/  ISETP.GT.AND P6, PT, R21, 0x7f, !P0 ;  /* 0x0000007f1500780c */ /* 0x000fe200047c4270 */
[----:B------:R-:W-:-:S04]  /*0560*/  IMAD.IADD R27, R23, 0x1, R22 ;  /* 0x00000001171b7824 */ /* 0x000fc800078e0216 */
[----:B------:R0:W3:Y:S01]  /*0570*/  @P3 LDG.E.EL R25, desc[UR4][R12.64+-0x200] ;  /* 0xfffe00040c193981 */ /* 0x0000e2000c2e1900 */
[----:B------:R-:W-:Y:S02]  /*0580*/  CS2R R28, SRZ ;  /* 0x00000000001c7805 */ /* 0x000fe4000001ff00 */
[----:B--2---:R-:W-:Y:S02]  /*0590*/  SEL R4, R4, RZ, P2 ;  /* 0x000000ff04047207 */ /* 0x004fe40001000000 */
[----:B----4-:R-:W-:Y:S02]  /*05a0*/  SEL R11, R11, RZ, P2 ;  /* 0x000000ff0b0b7207 */ /* 0x010fe40001000000 */
[----:B-----5:R-:W-:Y:S02]  /*05b0*/  SEL R19, R2, RZ, P4 ;  /* 0x000000ff02137207 */ /* 0x020fe40002000000 */
[C---:B------:R-:W-:Y:S01]  /*05c0*/  FSETP.GEU.AND P2, PT, R4.reuse, -R11, PT ;  /* 0x8000000b0400720b */ /* 0x040fe20003f4e000 */
[----:B------:R-:W-:Y:S01]  /*05d0*/  FADD R4, R4, R11 ;  /* 0x0000000b04047221 */ /* 0x000fe20000000000 */
[----:B------:R-:W-:-:S02]  /*05e0*/  SEL R2, R3, RZ, P4 ;  /* 0x000000ff03027207 */ /* 0x000fc40002000000 */
[----:B------:R-:W-:Y:S02]  /*05f0*/  IADD3 R3, P5, R23, R22, RZ ;  /* 0x0000001617037210 */ /* 0x000fe40007fbe0ff */
[C---:B------:R-:W-:Y:S01]  /*0600*/  FSETP.GEU.AND P4, PT, R2.reuse, -R19, PT ;  /* 0x800000130200720b */ /* 0x040fe20003f8e000 */
[----:B------:R-:W-:Y:S01]  /*0610*/  FADD R11, R2, R19 ;  /* 0x00000013020b7221 */ /* 0x000fe20000000000 */
[----:B------:R-:W-:Y:S02]  /*0620*/  FSEL R4, R4, RZ, P2 ;  /* 0x000000ff04047208 */ /* 0x000fe40001000000 */
[C---:B------:R-:W-:Y:S02]  /*0630*/  LEA.HI.X.SX32 R20, R23.reuse, R20, 0x1, P5 ;  /* 0x0000001417147211 */ /* 0x040fe400028f0eff */
[----:B------:R-:W-:Y:S02]  /*0640*/  ISETP.LT.AND P2, PT, R23, 0x80, !P0 ;  /* 0x000000801700780c */ /* 0x000fe40004741270 */
[----:B------:R-:W-:Y:S01]  /*0650*/  LEA R2, P5, R3, UR6, 0x2 ;  /* 0x0000000603027c11 */ /* 0x000fe2000f8a10ff */
[----:B------:R-:W-:Y:S01]  /*0660*/  IMAD.IADD R19, R21, 0x1, R18 ;  /* 0x0000000115137824 */ /* 0x000fe200078e0212 */
[----:B------:R-:W-:Y:S01]  /*0670*/  @P1 FSEL R4, R11, RZ, P4 ;  /* 0x000000ff0b041208 */ /* 0x000fe20002000000 */
[C---:B------:R-:W-:Y:S01]  /*0680*/  IMAD.IADD R11, R5.reuse, 0x1, R10 ;  /* 0x00000001050b7824 */ /* 0x040fe200078e020a */
[----:B------:R-:W-:-:S02]  /*0690*/  ISETP.LT.AND P1, PT, R5, 0x80, !P0 ;  /* 0x000000800500780c */ /* 0x000fc40004721270 */
[----:B------:R-:W-:Y:S01]  /*06a0*/  LEA.HI.X R3, R3, UR7, R20, 0x2, P5 ;  /* 0x0000000703037c11 */ /* 0x000fe2000a8f1414 */
[----:B------:R-:W-:Y:S01]  /*06b0*/  IMAD.MOV.U32 R20, RZ, RZ, RZ ;  /* 0x000000ffff147224 */ /* 0x000fe200078e00ff */
[----:B------:R-:W-:Y:S01]  /*06c0*/  ISETP.LT.AND P4, PT, R21, 0x80, !P0 ;  /* 0x000000801500780c */ /* 0x000fe20004781270 */
[----:B------:R-:W-:-:S04]  /*06d0*/  IMAD.WIDE R10, R11, 0x4, R14 ;  /* 0x000000040b0a7825 */ /* 0x000fc800078e020e */
[--C-:B0-----:R-:W-:Y:S01]  /*06e0*/  IMAD.WIDE R12, R19, 0x4, R14.reuse ;  /* 0x00000004130c7825 */ /* 0x101fe200078e020e */
[----:B------:R0:W2:Y:S03]  /*06f0*/  @P6 LDG.E.EL R20, desc[UR4][R16.64+-0x200] ;  /* 0xfffe000410146981 */ /* 0x0000a6000c2e1900 */
[----:B------:R-:W-:Y:S01]  /*0700*/  IMAD.MOV.U32 R22, RZ, RZ, RZ ;  /* 0x000000ffff167224 */ /* 0x000fe200078e00ff */
[----:B------:R-:W-:Y:S01]  /*0710*/  ISETP.GT.AND P5, PT, R23, 0x7f, !P0 ;  /* 0x0000007f1700780c */ /* 0x000fe200047a4270 */
[----:B------:R-:W-:Y:S01]  /*0720*/  IMAD.WIDE R14, R27, 0x4, R14 ;  /* 0x000000041b0e7825 */ /* 0x000fe200078e020e */
[----:B------:R-:W-:Y:S01]  /*0730*/  CS2R R26, SRZ ;  /* 0x00000000001a7805 */ /* 0x000fe2000001ff00 */
[----:B------:R-:W4:Y:S02]  /*0740*/  @P1 LDG.E.EL R24, desc[UR4][R10.64] ;  /* 0x000000040a181981 */ /* 0x000f24000c2e1900 */
[----:B------:R-:W-:-:S02]  /*0750*/  IMAD.WIDE R18, R21, 0x4, R8 ;  /* 0x0000000415127825 */ /* 0x000fc400078e0208 */
[----:B------:R1:W5:Y:S02]  /*0760*/  @P2 LDG.E.EL R22, desc[UR4][R14.64] ;  /* 0x000000040e162981 */ /* 0x000364000c2e1900 */
[--C-:B0-----:R-:W-:Y:S02]  /*0770*/  IMAD.WIDE R16, R5, 0x4, R8.reuse ;  /* 0x0000000405107825 */ /* 0x101fe400078e0208 */
[----:B------:R0:W5:Y:S02]  /*0780*/  @P4 LDG.E.EL R26, desc[UR4][R12.64] ;  /* 0x000000040c1a4981 */ /* 0x000164000c2e1900 */
[----:B------:R-:W-:Y:S02]  /*0790*/  IMAD.WIDE R8, R23, 0x4, R8 ;  /* 0x0000000417087825 */ /* 0x000fe400078e0208 */
[----:B------:R0:W5:Y:S01]  /*07a0*/  @P1 LDG.E.EL R28, desc[UR4][R16.64] ;  /* 0x00000004101c1981 */ /* 0x000162000c2e1900 */
[----:B-1----:R-:W-:Y:S01]  /*07b0*/  CS2R R14, SRZ ;  /* 0x00000000000e7805 */ /* 0x002fe2000001ff00 */
[----:B------:R-:W-:-:S02]  /*07c0*/  IMAD.WIDE R10, R5, 0x4, R6 ;  /* 0x00000004050a7825 */ /* 0x000fc400078e0206 */
[----:B------:R-:W5:Y:S02]  /*07d0*/  @P4 LDG.E.EL R27, desc[UR4][R18.64] ;  /* 0x00000004121b4981 */ /* 0x000f64000c2e1900 */
[--C-:B0-----:R-:W-:Y:S02]  /*07e0*/  IMAD.WIDE R12, R21, 0x4, R6.reuse ;  /* 0x00000004150c7825 */ /* 0x101fe400078e0206 */
[----:B------:R0:W5:Y:S01]  /*07f0*/  @P2 LDG.E.EL R14, desc[UR4][R8.64] ;  /* 0x00000004080e2981 */ /* 0x000162000c2e1900 */
[----:B------:R-:W-:Y:S01]  /*0800*/  CS2R R16, SRZ ;  /* 0x0000000000107805 */ /* 0x000fe2000001ff00 */
[----:B------:R-:W-:Y:S02]  /*0810*/  IMAD.WIDE R6, R23, 0x4, R6 ;  /* 0x0000000417067825 */ /* 0x000fe400078e0206 */
[----:B------:R1:W5:Y:S04]  /*0820*/  @P3 LDG.E.EL R29, desc[UR4][R10.64+-0x200] ;  /* 0xfffe00040a1d3981 */ /* 0x000368000c2e1900 */
[----:B------:R1:W5:Y:S01]  /*0830*/  @P6 LDG.E.EL R15, desc[UR4][R12.64+-0x200] ;  /* 0xfffe00040c0f6981 */ /* 0x000362000c2e1900 */
[----:B0-----:R-:W0:Y:S03]  /*0840*/  LDC.64 R8, c[0x0][0x230] ;  /* 0x00008c00ff087b82 */ /* 0x001e260000000a00 */
[----:B------:R0:W5:Y:S04]  /*0850*/  @P5 LDG.E.EL R17, desc[UR4][R2.64+-0x200] ;  /* 0xfffe000402115981 */ /* 0x000168000c2e1900 */
[----:B------:R0:W5:Y:S01]  /*0860*/  @P5 LDG.E.EL R16, desc[UR4][R6.64+-0x200] ;  /* 0xfffe000406105981 */ /* 0x000162000c2e1900 */
[----:B---3--:R-:W-:Y:S01]  /*0870*/  SEL R25, R25, RZ, P3 ;  /* 0x000000ff19197207 */ /* 0x008fe20001800000 */
[----:B0-----:R-:W-:Y:S01]  /*0880*/  IMAD.WIDE R8, R0, 0x4, R8 ;  /* 0x0000000400087825 */ /* 0x001fe200078e0208 */
[----:B--2---:R-:W-:-:S02]  /*0890*/  SEL R20, R20, RZ, P6 ;  /* 0x000000ff14147207 */ /* 0x004fc40003000000 */
[----:B----4-:R-:W-:Y:S02]  /*08a0*/  SEL R24, R24, RZ, P1 ;  /* 0x000000ff18187207 */ /* 0x010fe40000800000 */
[----:B-----5:R-:W-:Y:S02]  /*08b0*/  SEL R22, R22, RZ, P2 ;  /* 0x000000ff16167207 */ /* 0x020fe40001000000 */
[----:B------:R-:W-:Y:S02]  /*08c0*/  SEL R26, R26, RZ, P4 ;  /* 0x000000ff1a1a7207 */ /* 0x000fe40002000000 */
[----:B-1----:R-:W-:Y:S02]  /*08d0*/  SEL R11, R28, RZ, P1 ;  /* 0x000000ff1c0b7207 */ /* 0x002fe40000800000 */
[----:B------:R-:W-:Y:S02]  /*08e0*/  ISETP.GE.AND P1, PT, R5, 0x80, PT ;  /* 0x000000800500780c */ /* 0x000fe40003f26270 */
[----:B------:R-:W-:Y:S01]  /*08f0*/  SEL R27, R27, RZ, P4 ;  /* 0x000000ff1b1b7207 */ /* 0x000fe20002000000 */
[----:B------:R-:W-:Y:S01]  /*0900*/  FADD R5, R24, R11 ;  /* 0x0000000b18057221 */ /* 0x000fe20000000000 */
[----:B------:R-:W-:-:S02]  /*0910*/  ISETP.GE.AND P4, PT, R21, 0x80, PT ;  /* 0x000000801500780c */ /* 0x000fc40003f86270 */
[----:B------:R-:W-:Y:S02]  /*0920*/  SEL R13, R14, RZ, P2 ;  /* 0x000000ff0e0d7207 */ /* 0x000fe40001000000 */
[----:B------:R-:W-:Y:S02]  /*0930*/  ISETP.GE.AND P2, PT, R23, 0x80, PT ;  /* 0x000000801700780c */ /* 0x000fe40003f46270 */
[----:B------:R-:W-:Y:S01]  /*0940*/  SEL R2, R29, RZ, P3 ;  /* 0x000000ff1d027207 */ /* 0x000fe20001800000 */
[----:B------:R-:W-:Y:S01]  /*0950*/  FADD R6, R26, R27 ;  /* 0x0000001b1a067221 */ /* 0x000fe20000000000 */
[----:B------:R-:W-:Y:S01]  /*0960*/  FSETP.GEU.AND P3, PT, R24, -R11, PT ;  /* 0x8000000b1800720b */ /* 0x000fe20003f6e000 */
[----:B------:R-:W-:Y:S01]  /*0970*/  FADD R7, R22, R13 ;  /* 0x0000000d16077221 */ /* 0x000fe20000000000 */
[----:B------:R-:W-:Y:S02]  /*0980*/  SEL R15, R15, RZ, P6 ;  /* 0x000000ff0f0f7207 */ /* 0x000fe40003000000 */
[----:B------:R-:W-:-:S02]  /*0990*/  FSETP.GEU.AND P6, PT, R26, -R27, PT ;  /* 0x8000001b1a00720b */ /* 0x000fc40003fce000 */
[----:B------:R-:W-:Y:S02]  /*09a0*/  SEL R17, R17, RZ, P5 ;  /* 0x000000ff11117207 */ /* 0x000fe40002800000 */
[----:B------:R-:W-:Y:S02]  /*09b0*/  SEL R16, R16, RZ, P5 ;  /* 0x000000ff10107207 */ /* 0x000fe40002800000 */
[----:B------:R-:W-:Y:S02]  /*09c0*/  FSETP.GEU.AND P5, PT, R22, -R13, PT ;  /* 0x8000000d1600720b */ /* 0x000fe40003fae000 */
[----:B------:R-:W-:Y:S01]  /*09d0*/  FSEL R5, R5, RZ, P3 ;  /* 0x000000ff05057208 */ /* 0x000fe20001800000 */
[----:B------:R-:W-:Y:S01]  /*09e0*/  FADD R3, R20, R15 ;  /* 0x0000000f14037221 */ /* 0x000fe20000000000 */
[C---:B------:R-:W-:Y:S01]  /*09f0*/  FSETP.GEU.AND P3, PT, R25.reuse, -R2, PT ;  /* 0x800000021900720b */ /* 0x040fe20003f6e000 */
[----:B------:R-:W-:Y:S01]  /*0a00*/  FADD R2, R25, R2 ;  /* 0x0000000219027221 */ /* 0x000fe20000000000 */
[----:B------:R-:W-:Y:S01]  /*0a10*/  FSEL R6, R6, RZ, P6 ;  /* 0x000000ff06067208 */ /* 0x000fe20003000000 */
[----:B------:R-:W-:Y:S01]  /*0a20*/  FADD R10, R17, R16 ;  /* 0x00000010110a7221 */ /* 0x000fe20000000000 */
[----:B------:R-:W-:-:S02]  /*0a30*/  FSEL R7, R7, RZ, P5 ;  /* 0x000000ff07077208 */ /* 0x000fc40002800000 */
[----:B------:R-:W-:Y:S02]  /*0a40*/  FSETP.GEU.AND P6, PT, R20, -R15, PT ;  /* 0x8000000f1400720b */ /* 0x000fe40003fce000 */
[----:B------:R-:W-:Y:S02]  /*0a50*/  FSETP.GEU.AND P5, PT, R17, -R16, PT ;  /* 0x800000101100720b */ /* 0x000fe40003fae000 */
[----:B------:R-:W-:Y:S02]  /*0a60*/  @P1 FSEL R5, R2, RZ, P3 ;  /* 0x000000ff02051208 */ /* 0x000fe40001800000 */
[----:B------:R-:W-:Y:S02]  /*0a70*/  @P4 FSEL R6, R3, RZ, P6 ;  /* 0x000000ff03064208 */ /* 0x000fe40003000000 */
[----:B------:R-:W-:Y:S01]  /*0a80*/  @P2 FSEL R7, R10, RZ, P5 ;  /* 0x000000ff0a072208 */ /* 0x000fe20002800000 */
[----:B------:R-:W-:Y:S06]  /*0a90*/  @P0 EXIT ;  /* 0x000000000000094d */ /* 0x000fec0003800000 */
[----:B------:R-:W-:Y:S01]  /*0aa0*/  STG.E.128 desc[UR4][R8.64], R4 ;  /* 0x0000000408007986 */ /* 0x000fe2000c101d04 */
[----:B------:R-:W-:Y:S05]  /*0ab0*/  EXIT ;  /* 0x000000000000794d */ /* 0x000fea0003800000 */
.L_x_0:
[----:B------:R-:W-:-:S00]  /*0ac0*/  BRA `(.L_x_0) ;  /* 0xfffffffc00fc7947 */ /* 0x000fc0000383ffff */
[----:B------:R-:W-:-:S00]  /*0ad0*/  NOP ;  /* 0x0000000000007918 */ /* 0x000fc00000000000 */
        /* <DEDUP_REMOVED lines=10> */
.L_x_1:


//--------------------- .nv.constant0.triton_poi_fused_cat_12 --------------------------
	.section	.nv.constant0.triton_poi_fused_cat_12,"a",@progbits
	.sectionflags	@""
	.align	4
.nv.constant0.triton_poi_fused_cat_12:
	.zero		572
